//
// Generated by NVIDIA NVVM Compiler
//
// Compiler Build ID: CL-36424714
// Cuda compilation tools, release 13.0, V13.0.88
// Based on NVVM 20.0.0
//

.version 9.0
.target sm_100
.address_size 64

	// .globl	_Z15radix_predicatePjPbii

.visible .entry _Z15radix_predicatePjPbii(
	.param .u64 .ptr .align 1 _Z15radix_predicatePjPbii_param_0,
	.param .u64 .ptr .align 1 _Z15radix_predicatePjPbii_param_1,
	.param .u32 _Z15radix_predicatePjPbii_param_2,
	.param .u32 _Z15radix_predicatePjPbii_param_3
)
{
	.reg .pred 	%p<2>;
	.reg .b16 	%rs<3>;
	.reg .b32 	%r<9>;
	.reg .b64 	%rd<9>;

	ld.param.u64 	%rd1, [_Z15radix_predicatePjPbii_param_0];
	ld.param.u64 	%rd2, [_Z15radix_predicatePjPbii_param_1];
	ld.param.u32 	%r2, [_Z15radix_predicatePjPbii_param_2];
	ld.param.u32 	%r3, [_Z15radix_predicatePjPbii_param_3];
	mov.u32 	%r4, %tid.x;
	mov.u32 	%r5, %ntid.x;
	mov.u32 	%r6, %ctaid.x;
	mad.lo.s32 	%r1, %r5, %r6, %r4;
	setp.gt.s32 	%p1, %r1, %r3;
	@%p1 bra 	$L__BB0_2;
	cvta.to.global.u64 	%rd3, %rd1;
	cvta.to.global.u64 	%rd4, %rd2;
	cvt.s64.s32 	%rd5, %r1;
	mul.wide.s32 	%rd6, %r1, 4;
	add.s64 	%rd7, %rd3, %rd6;
	ld.global.u32 	%r7, [%rd7];
	shr.u32 	%r8, %r7, %r2;
	cvt.u16.u32 	%rs1, %r8;
	and.b16  	%rs2, %rs1, 1;
	add.s64 	%rd8, %rd4, %rd5;
	st.global.u8 	[%rd8], %rs2;
$L__BB0_2:
	ret;

}
	// .globl	_Z11radix_scan1PbPjjS0_i
.visible .entry _Z11radix_scan1PbPjjS0_i(
	.param .u64 .ptr .align 1 _Z11radix_scan1PbPjjS0_i_param_0,
	.param .u64 .ptr .align 1 _Z11radix_scan1PbPjjS0_i_param_1,
	.param .u32 _Z11radix_scan1PbPjjS0_i_param_2,
	.param .u64 .ptr .align 1 _Z11radix_scan1PbPjjS0_i_param_3,
	.param .u32 _Z11radix_scan1PbPjjS0_i_param_4
)
{
	.reg .pred 	%p<8>;
	.reg .b32 	%r<26>;
	.reg .b64 	%rd<13>;

	ld.param.u64 	%rd4, [_Z11radix_scan1PbPjjS0_i_param_0];
	ld.param.u64 	%rd6, [_Z11radix_scan1PbPjjS0_i_param_1];
	ld.param.u32 	%r8, [_Z11radix_scan1PbPjjS0_i_param_2];
	ld.param.u64 	%rd5, [_Z11radix_scan1PbPjjS0_i_param_3];
	ld.param.u32 	%r9, [_Z11radix_scan1PbPjjS0_i_param_4];
	cvta.to.global.u64 	%rd1, %rd6;
	mov.u32 	%r10, %tid.x;
	mov.u32 	%r11, %ntid.x;
	mov.u32 	%r12, %ctaid.x;
	mad.lo.s32 	%r1, %r11, %r12, %r10;
	setp.ge.s32 	%p1, %r1, %r9;
	@%p1 bra 	$L__BB1_13;
	cvta.to.global.u64 	%rd7, %rd4;
	cvt.s64.s32 	%rd8, %r1;
	add.s64 	%rd2, %rd7, %rd8;
	ld.global.s8 	%r13, [%rd2];
	mul.wide.s32 	%rd9, %r1, 4;
	add.s64 	%rd3, %rd1, %rd9;
	st.global.u32 	[%rd3], %r13;
	setp.lt.s32 	%p2, %r9, 2;
	@%p2 bra 	$L__BB1_8;
	mov.b32 	%r24, 1;
$L__BB1_3:
	sub.s32 	%r3, %r1, %r24;
	setp.lt.s32 	%p3, %r3, 0;
	mov.b32 	%r25, 0;
	@%p3 bra 	$L__BB1_5;
	mul.wide.u32 	%rd10, %r3, 4;
	add.s64 	%rd11, %rd1, %rd10;
	ld.global.u32 	%r25, [%rd11];
$L__BB1_5:
	setp.lt.s32 	%p4, %r3, 0;
	bar.sync 	0;
	@%p4 bra 	$L__BB1_7;
	ld.global.u32 	%r16, [%rd3];
	add.s32 	%r17, %r16, %r25;
	st.global.u32 	[%rd3], %r17;
$L__BB1_7:
	bar.sync 	0;
	shl.b32 	%r24, %r24, 1;
	setp.lt.s32 	%p5, %r24, %r9;
	@%p5 bra 	$L__BB1_3;
$L__BB1_8:
	setp.ne.s32 	%p6, %r1, 0;
	@%p6 bra 	$L__BB1_10;
	mov.b32 	%r19, 0;
	st.global.u32 	[%rd1], %r19;
	bra.uni 	$L__BB1_11;
$L__BB1_10:
	ld.global.u32 	%r18, [%rd3+-4];
	st.global.u32 	[%rd3], %r18;
$L__BB1_11:
	bar.sync 	0;
	ld.global.u32 	%r20, [%rd3];
	add.s32 	%r7, %r20, %r8;
	st.global.u32 	[%rd3], %r7;
	add.s32 	%r21, %r9, -1;
	setp.ne.s32 	%p7, %r1, %r21;
	@%p7 bra 	$L__BB1_13;
	ld.global.s8 	%r22, [%rd2];
	add.s32 	%r23, %r7, %r22;
	cvta.to.global.u64 	%rd12, %rd5;
	st.global.u32 	[%rd12], %r23;
$L__BB1_13:
	ret;

}
	// .globl	_Z22radix_invert_predicatePbi
.visible .entry _Z22radix_invert_predicatePbi(
	.param .u64 .ptr .align 1 _Z22radix_invert_predicatePbi_param_0,
	.param .u32 _Z22radix_invert_predicatePbi_param_1
)
{
	.reg .pred 	%p<3>;
	.reg .b16 	%rs<3>;
	.reg .b32 	%r<6>;
	.reg .b64 	%rd<5>;

	ld.param.u64 	%rd1, [_Z22radix_invert_predicatePbi_param_0];
	ld.param.u32 	%r2, [_Z22radix_invert_predicatePbi_param_1];
	mov.u32 	%r3, %tid.x;
	mov.u32 	%r4, %ntid.x;
	mov.u32 	%r5, %ctaid.x;
	mad.lo.s32 	%r1, %r4, %r5, %r3;
	setp.gt.s32 	%p1, %r1, %r2;
	@%p1 bra 	$L__BB2_2;
	cvta.to.global.u64 	%rd2, %rd1;
	cvt.s64.s32 	%rd3, %r1;
	add.s64 	%rd4, %rd2, %rd3;
	ld.global.u8 	%rs1, [%rd4];
	setp.eq.s16 	%p2, %rs1, 0;
	selp.u16 	%rs2, 1, 0, %p2;
	st.global.u8 	[%rd4], %rs2;
$L__BB2_2:
	ret;

}
	// .globl	_Z11radix_splitPjS_PbS_i
.visible .entry _Z11radix_splitPjS_PbS_i(
	.param .u64 .ptr .align 1 _Z11radix_splitPjS_PbS_i_param_0,
	.param .u64 .ptr .align 1 _Z11radix_splitPjS_PbS_i_param_1,
	.param .u64 .ptr .align 1 _Z11radix_splitPjS_PbS_i_param_2,
	.param .u64 .ptr .align 1 _Z11radix_splitPjS_PbS_i_param_3,
	.param .u32 _Z11radix_splitPjS_PbS_i_param_4
)
{
	.reg .pred 	%p<3>;
	.reg .b16 	%rs<2>;
	.reg .b32 	%r<11>;
	.reg .b64 	%rd<19>;

	ld.param.u64 	%rd1, [_Z11radix_splitPjS_PbS_i_param_0];
	ld.param.u64 	%rd2, [_Z11radix_splitPjS_PbS_i_param_1];
	ld.param.u64 	%rd3, [_Z11radix_splitPjS_PbS_i_param_2];
	ld.param.u64 	%rd4, [_Z11radix_splitPjS_PbS_i_param_3];
	ld.param.u32 	%r5, [_Z11radix_splitPjS_PbS_i_param_4];
	mov.u32 	%r6, %tid.x;
	mov.u32 	%r7, %ntid.x;
	mov.u32 	%r8, %ctaid.x;
	mad.lo.s32 	%r1, %r7, %r8, %r6;
	setp.gt.s32 	%p1, %r1, %r5;
	@%p1 bra 	$L__BB3_5;
	cvta.to.global.u64 	%rd5, %rd3;
	cvt.s64.s32 	%rd6, %r1;
	add.s64 	%rd7, %rd5, %rd6;
	ld.global.u8 	%rs1, [%rd7];
	setp.eq.s16 	%p2, %rs1, 0;
	@%p2 bra 	$L__BB3_3;
	cvta.to.global.u64 	%rd8, %rd2;
	mul.wide.s32 	%rd9, %r1, 4;
	add.s64 	%rd10, %rd8, %rd9;
	ld.global.u32 	%r10, [%rd10];
	bra.uni 	$L__BB3_4;
$L__BB3_3:
	cvta.to.global.u64 	%rd11, %rd1;
	mul.wide.s32 	%rd12, %r1, 4;
	add.s64 	%rd13, %rd11, %rd12;
	ld.global.u32 	%r10, [%rd13];
$L__BB3_4:
	cvta.to.global.u64 	%rd14, %rd4;
	mul.wide.u32 	%rd15, %r10, 4;
	add.s64 	%rd16, %rd14, %rd15;
	ld.global.u32 	%r9, [%rd16];
	mul.wide.s32 	%rd17, %r1, 4;
	add.s64 	%rd18, %rd14, %rd17;
	st.global.u32 	[%rd18], %r9;
$L__BB3_5:
	ret;

}


// ===== COMPILED SASS (sm_100) =====

	.target	sm_100

	.elftype	@"ET_EXEC"


//--------------------- .note.nv.tkinfo           --------------------------
	.section	.note.nv.tkinfo,"",@"SHT_NOTE"
	.sectionflags	@"SHF_NOTE_NV_TKINFO"
	.tkinfo
        /*0018*/ 	.word	0x00000002
        /*0030*/ 	.string	""
        /*0030*/ 	.string	"ptxas"
        /*0030*/ 	.string	"Cuda compilation tools, release 13.0, V13.0.88"
        /*0030*/ 	.string	"Build cuda_13.0.r13.0/compiler.36424714_0"
        /*0030*/ 	.string	"-arch sm_100 -m 64 "



//--------------------- .note.nv.cuinfo           --------------------------
	.section	.note.nv.cuinfo,"",@"SHT_NOTE"
	.sectionflags	@"SHF_NOTE_NV_CUINFO"
        /*0018*/ 	.short	0x0002
        /*001a*/ 	.short	0x0064
        /*001c*/ 	.short	0x0082
	.zero		2


//--------------------- .nv.info                  --------------------------
	.section	.nv.info,"",@"SHT_CUDA_INFO"
	.align	4


	//----- nvinfo : EIATTR_REGCOUNT
	.align		4
        /*0000*/ 	.byte	0x04, 0x2f
        /*0002*/ 	.short	(.L_1 - .L_0)
	.align		4
.L_0:
        /*0004*/ 	.word	index@(_Z15radix_predicatePjPbii)
        /*0008*/ 	.word	0x0000000a


	//----- nvinfo : EIATTR_FRAME_SIZE
	.align		4
.L_1:
        /*000c*/ 	.byte	0x04, 0x11
        /*000e*/ 	.short	(.L_3 - .L_2)
	.align		4
.L_2:
        /*0010*/ 	.word	index@(_Z15radix_predicatePjPbii)
        /*0014*/ 	.word	0x00000000


	//----- nvinfo : EIATTR_REGCOUNT
	.align		4
.L_3:
        /*0018*/ 	.byte	0x04, 0x2f
        /*001a*/ 	.short	(.L_5 - .L_4)
	.align		4
.L_4:
        /*001c*/ 	.word	index@(_Z11radix_scan1PbPjjS0_i)
        /*0020*/ 	.word	0x00000010


	//----- nvinfo : EIATTR_FRAME_SIZE
	.align		4
.L_5:
        /*0024*/ 	.byte	0x04, 0x11
        /*0026*/ 	.short	(.L_7 - .L_6)
	.align		4
.L_6:
        /*0028*/ 	.word	index@(_Z11radix_scan1PbPjjS0_i)
        /*002c*/ 	.word	0x00000000


	//----- nvinfo : EIATTR_REGCOUNT
	.align		4
.L_7:
        /*0030*/ 	.byte	0x04, 0x2f
        /*0032*/ 	.short	(.L_9 - .L_8)
	.align		4
.L_8:
        /*0034*/ 	.word	index@(_Z22radix_invert_predicatePbi)
        /*0038*/ 	.word	0x00000008


	//----- nvinfo : EIATTR_FRAME_SIZE
	.align		4
.L_9:
        /*003c*/ 	.byte	0x04, 0x11
        /*003e*/ 	.short	(.L_11 - .L_10)
	.align		4
.L_10:
        /*0040*/ 	.word	index@(_Z22radix_invert_predicatePbi)
        /*0044*/ 	.word	0x00000000


	//----- nvinfo : EIATTR_REGCOUNT
	.align		4
.L_11:
        /*0048*/ 	.byte	0x04, 0x2f
        /*004a*/ 	.short	(.L_13 - .L_12)
	.align		4
.L_12:
        /*004c*/ 	.word	index@(_Z11radix_splitPjS_PbS_i)
        /*0050*/ 	.word	0x00000010


	//----- nvinfo : EIATTR_FRAME_SIZE
	.align		4
.L_13:
        /*0054*/ 	.byte	0x04, 0x11
        /*0056*/ 	.short	(.L_15 - .L_14)
	.align		4
.L_14:
        /*0058*/ 	.word	index@(_Z11radix_splitPjS_PbS_i)
        /*005c*/ 	.word	0x00000000


	//----- nvinfo : EIATTR_MIN_STACK_SIZE
	.align		4
.L_15:
        /*0060*/ 	.byte	0x04, 0x12
        /*0062*/ 	.short	(.L_17 - .L_16)
	.align		4
.L_16:
        /*0064*/ 	.word	index@(_Z11radix_splitPjS_PbS_i)
        /*0068*/ 	.word	0x00000000


	//----- nvinfo : EIATTR_MIN_STACK_SIZE
	.align		4
.L_17:
        /*006c*/ 	.byte	0x04, 0x12
        /*006e*/ 	.short	(.L_19 - .L_18)
	.align		4
.L_18:
        /*0070*/ 	.word	index@(_Z22radix_invert_predicatePbi)
        /*0074*/ 	.word	0x00000000


	//----- nvinfo : EIATTR_MIN_STACK_SIZE
	.align		4
.L_19:
        /*0078*/ 	.byte	0x04, 0x12
        /*007a*/ 	.short	(.L_21 - .L_20)
	.align		4
.L_20:
        /*007c*/ 	.word	index@(_Z11radix_scan1PbPjjS0_i)
        /*0080*/ 	.word	0x00000000


	//----- nvinfo : EIATTR_MIN_STACK_SIZE
	.align		4
.L_21:
        /*0084*/ 	.byte	0x04, 0x12
        /*0086*/ 	.short	(.L_23 - .L_22)
	.align		4
.L_22:
        /*0088*/ 	.word	index@(_Z15radix_predicatePjPbii)
        /*008c*/ 	.word	0x00000000
.L_23:


//--------------------- .nv.compat                --------------------------
	.section	.nv.compat,"",@"SHT_CUDA_COMPAT_INFO"
	.align	4
        /*0000*/ 	.byte	0x02, 0x09, 0x00, 0x00, 0x02, 0x02, 0x01, 0x00, 0x02, 0x05, 0x05, 0x00, 0x03, 0x07, 0x01, 0x01
        /*0010*/ 	.byte	0x02, 0x03, 0x00, 0x00, 0x02, 0x06, 0x01, 0x00, 0x04, 0x0b, 0x08, 0x00, 0x09, 0x00, 0x00, 0x00
        /*0020*/ 	.byte	0x00, 0x00, 0x00, 0x00


//--------------------- .nv.info._Z11radix_splitPjS_PbS_i --------------------------
	.section	.nv.info._Z11radix_splitPjS_PbS_i,"",@"SHT_CUDA_INFO"
	.sectionflags	@""
	.align	4


	//----- nvinfo : EIATTR_CUDA_API_VERSION
	.align		4
        /*0000*/ 	.byte	0x04, 0x37
        /*0002*/ 	.short	(.L_25 - .L_24)
.L_24:
        /*0004*/ 	.word	0x00000082


	//----- nvinfo : EIATTR_KPARAM_INFO
	.align		4
.L_25:
        /*0008*/ 	.byte	0x04, 0x17
        /*000a*/ 	.short	(.L_27 - .L_26)
.L_26:
        /*000c*/ 	.word	0x00000000
        /*0010*/ 	.short	0x0004
        /*0012*/ 	.short	0x0020
        /*0014*/ 	.byte	0x00, 0xf0, 0x11, 0x00


	//----- nvinfo : EIATTR_KPARAM_INFO
	.align		4
.L_27:
        /*0018*/ 	.byte	0x04, 0x17
        /*001a*/ 	.short	(.L_29 - .L_28)
.L_28:
        /*001c*/ 	.word	0x00000000
        /*0020*/ 	.short	0x0003
        /*0022*/ 	.short	0x0018
        /*0024*/ 	.byte	0x00, 0xf5, 0x21, 0x00


	//----- nvinfo : EIATTR_KPARAM_INFO
	.align		4
.L_29:
        /*0028*/ 	.byte	0x04, 0x17
        /*002a*/ 	.short	(.L_31 - .L_30)
.L_30:
        /*002c*/ 	.word	0x00000000
        /*0030*/ 	.short	0x0002
        /*0032*/ 	.short	0x0010
        /*0034*/ 	.byte	0x00, 0xf5, 0x21, 0x00


	//----- nvinfo : EIATTR_KPARAM_INFO
	.align		4
.L_31:
        /*0038*/ 	.byte	0x04, 0x17
        /*003a*/ 	.short	(.L_33 - .L_32)
.L_32:
        /*003c*/ 	.word	0x00000000
        /*0040*/ 	.short	0x0001
        /*0042*/ 	.short	0x0008
        /*0044*/ 	.byte	0x00, 0xf5, 0x21, 0x00


	//----- nvinfo : EIATTR_KPARAM_INFO
	.align		4
.L_33:
        /*0048*/ 	.byte	0x04, 0x17
        /*004a*/ 	.short	(.L_35 - .L_34)
.L_34:
        /*004c*/ 	.word	0x00000000
        /*0050*/ 	.short	0x0000
        /*0052*/ 	.short	0x0000
        /*0054*/ 	.byte	0x00, 0xf5, 0x21, 0x00


	//----- nvinfo : EIATTR_SPARSE_MMA_MASK
	.align		4
.L_35:
        /*0058*/ 	.byte	0x03, 0x50
        /*005a*/ 	.short	0x0000


	//----- nvinfo : EIATTR_MAXREG_COUNT
	.align		4
        /*005c*/ 	.byte	0x03, 0x1b
        /*005e*/ 	.short	0x00ff


	//----- nvinfo : EIATTR_MERCURY_ISA_VERSION
	.align		4
        /*0060*/ 	.byte	0x03, 0x5f
        /*0062*/ 	.short	0x0101


	//----- nvinfo : EIATTR_VRC_CTA_INIT_COUNT
	.align		4
        /*0064*/ 	.byte	0x02, 0x4a
	.zero		1
	.zero		1


	//----- nvinfo : EIATTR_EXIT_INSTR_OFFSETS
	.align		4
        /*0068*/ 	.byte	0x04, 0x1c
        /*006a*/ 	.short	(.L_37 - .L_36)


	//   ....[0]....
.L_36:
        /*006c*/ 	.word	0x00000070


	//   ....[1]....
        /*0070*/ 	.word	0x00000190


	//----- nvinfo : EIATTR_CBANK_PARAM_SIZE
	.align		4
.L_37:
        /*0074*/ 	.byte	0x03, 0x19
        /*0076*/ 	.short	0x0024


	//----- nvinfo : EIATTR_PARAM_CBANK
	.align		4
        /*0078*/ 	.byte	0x04, 0x0a
        /*007a*/ 	.short	(.L_39 - .L_38)
	.align		4
.L_38:
        /*007c*/ 	.word	index@(.nv.constant0._Z11radix_splitPjS_PbS_i)
        /*0080*/ 	.short	0x0380
        /*0082*/ 	.short	0x0024


	//----- nvinfo : EIATTR_SW_WAR
	.align		4
.L_39:
        /*0084*/ 	.byte	0x04, 0x36
        /*0086*/ 	.short	(.L_41 - .L_40)
.L_40:
        /*0088*/ 	.word	0x00000008
.L_41:


//--------------------- .nv.info._Z22radix_invert_predicatePbi --------------------------
	.section	.nv.info._Z22radix_invert_predicatePbi,"",@"SHT_CUDA_INFO"
	.sectionflags	@""
	.align	4


	//----- nvinfo : EIATTR_CUDA_API_VERSION
	.align		4
        /*0000*/ 	.byte	0x04, 0x37
        /*0002*/ 	.short	(.L_43 - .L_42)
.L_42:
        /*0004*/ 	.word	0x00000082


	//----- nvinfo : EIATTR_KPARAM_INFO
	.align		4
.L_43:
        /*0008*/ 	.byte	0x04, 0x17
        /*000a*/ 	.short	(.L_45 - .L_44)
.L_44:
        /*000c*/ 	.word	0x00000000
        /*0010*/ 	.short	0x0001
        /*0012*/ 	.short	0x0008
        /*0014*/ 	.byte	0x00, 0xf0, 0x11, 0x00


	//----- nvinfo : EIATTR_KPARAM_INFO
	.align		4
.L_45:
        /*0018*/ 	.byte	0x04, 0x17
        /*001a*/ 	.short	(.L_47 - .L_46)
.L_46:
        /*001c*/ 	.word	0x00000000
        /*0020*/ 	.short	0x0000
        /*0022*/ 	.short	0x0000
        /*0024*/ 	.byte	0x00, 0xf5, 0x21, 0x00


	//----- nvinfo : EIATTR_SPARSE_MMA_MASK
	.align		4
.L_47:
        /*0028*/ 	.byte	0x03, 0x50
        /*002a*/ 	.short	0x0000


	//----- nvinfo : EIATTR_MAXREG_COUNT
	.align		4
        /*002c*/ 	.byte	0x03, 0x1b
        /*002e*/ 	.short	0x00ff


	//----- nvinfo : EIATTR_MERCURY_ISA_VERSION
	.align		4
        /*0030*/ 	.byte	0x03, 0x5f
        /*0032*/ 	.short	0x0101


	//----- nvinfo : EIATTR_VRC_CTA_INIT_COUNT
	.align		4
        /*0034*/ 	.byte	0x02, 0x4a
	.zero		1
	.zero		1


	//----- nvinfo : EIATTR_EXIT_INSTR_OFFSETS
	.align		4
        /*0038*/ 	.byte	0x04, 0x1c
        /*003a*/ 	.short	(.L_49 - .L_48)


	//   ....[0]....
.L_48:
        /*003c*/ 	.word	0x00000070


	//   ....[1]....
        /*0040*/ 	.word	0x00000100


	//----- nvinfo : EIATTR_CBANK_PARAM_SIZE
	.align		4
.L_49:
        /*0044*/ 	.byte	0x03, 0x19
        /*0046*/ 	.short	0x000c


	//----- nvinfo : EIATTR_PARAM_CBANK
	.align		4
        /*0048*/ 	.byte	0x04, 0x0a
        /*004a*/ 	.short	(.L_51 - .L_50)
	.align		4
.L_50:
        /*004c*/ 	.word	index@(.nv.constant0._Z22radix_invert_predicatePbi)
        /*0050*/ 	.short	0x0380
        /*0052*/ 	.short	0x000c


	//----- nvinfo : EIATTR_SW_WAR
	.align		4
.L_51:
        /*0054*/ 	.byte	0x04, 0x36
        /*0056*/ 	.short	(.L_53 - .L_52)
.L_52:
        /*0058*/ 	.word	0x00000008
.L_53:


//--------------------- .nv.info._Z11radix_scan1PbPjjS0_i --------------------------
	.section	.nv.info._Z11radix_scan1PbPjjS0_i,"",@"SHT_CUDA_INFO"
	.sectionflags	@""
	.align	4


	//----- nvinfo : EIATTR_CUDA_API_VERSION
	.align		4
        /*0000*/ 	.byte	0x04, 0x37
        /*0002*/ 	.short	(.L_55 - .L_54)
.L_54:
        /*0004*/ 	.word	0x00000082


	//----- nvinfo : EIATTR_KPARAM_INFO
	.align		4
.L_55:
        /*0008*/ 	.byte	0x04, 0x17
        /*000a*/ 	.short	(.L_57 - .L_56)
.L_56:
        /*000c*/ 	.word	0x00000000
        /*0010*/ 	.short	0x0004
        /*0012*/ 	.short	0x0020
        /*0014*/ 	.byte	0x00, 0xf0, 0x11, 0x00


	//----- nvinfo : EIATTR_KPARAM_INFO
	.align		4
.L_57:
        /*0018*/ 	.byte	0x04, 0x17
        /*001a*/ 	.short	(.L_59 - .L_58)
.L_58:
        /*001c*/ 	.word	0x00000000
        /*0020*/ 	.short	0x0003
        /*0022*/ 	.short	0x0018
        /*0024*/ 	.byte	0x00, 0xf5, 0x21, 0x00


	//----- nvinfo : EIATTR_KPARAM_INFO
	.align		4
.L_59:
        /*0028*/ 	.byte	0x04, 0x17
        /*002a*/ 	.short	(.L_61 - .L_60)
.L_60:
        /*002c*/ 	.word	0x00000000
        /*0030*/ 	.short	0x0002
        /*0032*/ 	.short	0x0010
        /*0034*/ 	.byte	0x00, 0xf0, 0x11, 0x00


	//----- nvinfo : EIATTR_KPARAM_INFO
	.align		4
.L_61:
        /*0038*/ 	.byte	0x04, 0x17
        /*003a*/ 	.short	(.L_63 - .L_62)
.L_62:
        /*003c*/ 	.word	0x00000000
        /*0040*/ 	.short	0x0001
        /*0042*/ 	.short	0x0008
        /*0044*/ 	.byte	0x00, 0xf5, 0x21, 0x00


	//----- nvinfo : EIATTR_KPARAM_INFO
	.align		4
.L_63:
        /*0048*/ 	.byte	0x04, 0x17
        /*004a*/ 	.short	(.L_65 - .L_64)
.L_64:
        /*004c*/ 	.word	0x00000000
        /*0050*/ 	.short	0x0000
        /*0052*/ 	.short	0x0000
        /*0054*/ 	.byte	0x00, 0xf5, 0x21, 0x00


	//----- nvinfo : EIATTR_SPARSE_MMA_MASK
	.align		4
.L_65:
        /*0058*/ 	.byte	0x03, 0x50
        /*005a*/ 	.short	0x0000


	//----- nvinfo : EIATTR_MAXREG_COUNT
	.align		4
        /*005c*/ 	.byte	0x03, 0x1b
        /*005e*/ 	.short	0x00ff


	//----- nvinfo : EIATTR_NUM_BARRIERS
	.align		4
        /*0060*/ 	.byte	0x02, 0x4c
        /*0062*/ 	.byte	0x01
	.zero		1


	//----- nvinfo : EIATTR_MERCURY_ISA_VERSION
	.align		4
        /*0064*/ 	.byte	0x03, 0x5f
        /*0066*/ 	.short	0x0101


	//----- nvinfo : EIATTR_VRC_CTA_INIT_COUNT
	.align		4
        /*0068*/ 	.byte	0x02, 0x4a
	.zero		1
	.zero		1


	//----- nvinfo : EIATTR_EXIT_INSTR_OFFSETS
	.align		4
        /*006c*/ 	.byte	0x04, 0x1c
        /*006e*/ 	.short	(.L_67 - .L_66)


	//   ....[0]....
.L_66:
        /*0070*/ 	.word	0x00000070


	//   ....[1]....
        /*0074*/ 	.word	0x000002e0


	//   ....[2]....
        /*0078*/ 	.word	0x00000330


	//----- nvinfo : EIATTR_CBANK_PARAM_SIZE
	.align		4
.L_67:
        /*007c*/ 	.byte	0x03, 0x19
        /*007e*/ 	.short	0x0024


	//----- nvinfo : EIATTR_PARAM_CBANK
	.align		4
        /*0080*/ 	.byte	0x04, 0x0a
        /*0082*/ 	.short	(.L_69 - .L_68)
	.align		4
.L_68:
        /*0084*/ 	.word	index@(.nv.constant0._Z11radix_scan1PbPjjS0_i)
        /*0088*/ 	.short	0x0380
        /*008a*/ 	.short	0x0024


	//----- nvinfo : EIATTR_SW_WAR
	.align		4
.L_69:
        /*008c*/ 	.byte	0x04, 0x36
        /*008e*/ 	.short	(.L_71 - .L_70)
.L_70:
        /*0090*/ 	.word	0x00000008
.L_71:


//--------------------- .nv.info._Z15radix_predicatePjPbii --------------------------
	.section	.nv.info._Z15radix_predicatePjPbii,"",@"SHT_CUDA_INFO"
	.sectionflags	@""
	.align	4


	//----- nvinfo : EIATTR_CUDA_API_VERSION
	.align		4
        /*0000*/ 	.byte	0x04, 0x37
        /*0002*/ 	.short	(.L_73 - .L_72)
.L_72:
        /*0004*/ 	.word	0x00000082


	//----- nvinfo : EIATTR_KPARAM_INFO
	.align		4
.L_73:
        /*0008*/ 	.byte	0x04, 0x17
        /*000a*/ 	.short	(.L_75 - .L_74)
.L_74:
        /*000c*/ 	.word	0x00000000
        /*0010*/ 	.short	0x0003
        /*0012*/ 	.short	0x0014
        /*0014*/ 	.byte	0x00, 0xf0, 0x11, 0x00


	//----- nvinfo : EIATTR_KPARAM_INFO
	.align		4
.L_75:
        /*0018*/ 	.byte	0x04, 0x17
        /*001a*/ 	.short	(.L_77 - .L_76)
.L_76:
        /*001c*/ 	.word	0x00000000
        /*0020*/ 	.short	0x0002
        /*0022*/ 	.short	0x0010
        /*0024*/ 	.byte	0x00, 0xf0, 0x11, 0x00


	//----- nvinfo : EIATTR_KPARAM_INFO
	.align		4
.L_77:
        /*0028*/ 	.byte	0x04, 0x17
        /*002a*/ 	.short	(.L_79 - .L_78)
.L_78:
        /*002c*/ 	.word	0x00000000
        /*0030*/ 	.short	0x0001
        /*0032*/ 	.short	0x0008
        /*0034*/ 	.byte	0x00, 0xf5, 0x21, 0x00


	//----- nvinfo : EIATTR_KPARAM_INFO
	.align		4
.L_79:
        /*0038*/ 	.byte	0x04, 0x17
        /*003a*/ 	.short	(.L_81 - .L_80)
.L_80:
        /*003c*/ 	.word	0x00000000
        /*0040*/ 	.short	0x0000
        /*0042*/ 	.short	0x0000
        /*0044*/ 	.byte	0x00, 0xf5, 0x21, 0x00


	//----- nvinfo : EIATTR_SPARSE_MMA_MASK
	.align		4
.L_81:
        /*0048*/ 	.byte	0x03, 0x50
        /*004a*/ 	.short	0x0000


	//----- nvinfo : EIATTR_MAXREG_COUNT
	.align		4
        /*004c*/ 	.byte	0x03, 0x1b
        /*004e*/ 	.short	0x00ff


	//----- nvinfo : EIATTR_MERCURY_ISA_VERSION
	.align		4
        /*0050*/ 	.byte	0x03, 0x5f
        /*0052*/ 	.short	0x0101


	//----- nvinfo : EIATTR_VRC_CTA_INIT_COUNT
	.align		4
        /*0054*/ 	.byte	0x02, 0x4a
	.zero		1
	.zero		1


	//----- nvinfo : EIATTR_EXIT_INSTR_OFFSETS
	.align		4
        /*0058*/ 	.byte	0x04, 0x1c
        /*005a*/ 	.short	(.L_83 - .L_82)


	//   ....[0]....
.L_82:
        /*005c*/ 	.word	0x00000070


	//   ....[1]....
        /*0060*/ 	.word	0x00000130


	//----- nvinfo : EIATTR_CBANK_PARAM_SIZE
	.align		4
.L_83:
        /*0064*/ 	.byte	0x03, 0x19
        /*0066*/ 	.short	0x0018


	//----- nvinfo : EIATTR_PARAM_CBANK
	.align		4
        /*0068*/ 	.byte	0x04, 0x0a
        /*006a*/ 	.short	(.L_85 - .L_84)
	.align		4
.L_84:
        /*006c*/ 	.word	index@(.nv.constant0._Z15radix_predicatePjPbii)
        /*0070*/ 	.short	0x0380
        /*0072*/ 	.short	0x0018


	//----- nvinfo : EIATTR_SW_WAR
	.align		4
.L_85:
        /*0074*/ 	.byte	0x04, 0x36
        /*0076*/ 	.short	(.L_87 - .L_86)
.L_86:
        /*0078*/ 	.word	0x00000008
.L_87:


//--------------------- .nv.callgraph             --------------------------
	.section	.nv.callgraph,"",@"SHT_CUDA_CALLGRAPH"
	.align	4
	.sectionentsize	8
	.align		4
        /*0000*/ 	.word	0x00000000
	.align		4
        /*0004*/ 	.word	0xffffffff
	.align		4
        /*0008*/ 	.word	0x00000000
	.align		4
        /*000c*/ 	.word	0xfffffffe
	.align		4
        /*0010*/ 	.word	0x00000000
	.align		4
        /*0014*/ 	.word	0xfffffffd
	.align		4
        /*0018*/ 	.word	0x00000000
	.align		4
        /*001c*/ 	.word	0xfffffffc


//--------------------- .text._Z11radix_splitPjS_PbS_i --------------------------
	.section	.text._Z11radix_splitPjS_PbS_i,"ax",@progbits
	.align	128
        .global         _Z11radix_splitPjS_PbS_i
        .type           _Z11radix_splitPjS_PbS_i,@function
        .size           _Z11radix_splitPjS_PbS_i,(.L_x_6 - _Z11radix_splitPjS_PbS_i)
        .other          _Z11radix_splitPjS_PbS_i,@"STO_CUDA_ENTRY STV_DEFAULT"
_Z11radix_splitPjS_PbS_i:
.text._Z11radix_splitPjS_PbS_i:
[----:B------:R-:W-:Y:S01]  /*0000*/  LDC R1, c[0x0][0x37c] ;  /* 0x0000df00ff017b82 */ /* 0x000fe20000000800 */
[----:B------:R-:W0:Y:S01]  /*0010*/  S2R R13, SR_TID.X ;  /* 0x00000000000d7919 */ /* 0x000e220000002100 */
[----:B------:R-:W0:Y:S01]  /*0020*/  LDCU UR4, c[0x0][0x360] ;  /* 0x00006c00ff0477ac */ /* 0x000e220008000800 */
[----:B------:R-:W0:Y:S01]  /*0030*/  S2R R0, SR_CTAID.X ;  /* 0x0000000000007919 */ /* 0x000e220000002500 */
[----:B------:R-:W1:Y:S01]  /*0040*/  LDCU UR5, c[0x0][0x3a0] ;  /* 0x00007400ff0577ac */ /* 0x000e620008000800 */
[----:B0-----:R-:W-:-:S05]  /*0050*/  IMAD R13, R0, UR4, R13 ;  /* 0x00000004000d7c24 */ /* 0x001fca000f8e020d */
[----:B-1----:R-:W-:-:S13]  /*0060*/  ISETP.GT.AND P0, PT, R13, UR5, PT ;  /* 0x000000050d007c0c */ /* 0x002fda000bf04270 */
[----:B------:R-:W-:Y:S05]  /*0070*/  @P0 EXIT ;  /* 0x000000000000094d */ /* 0x000fea0003800000 */
[----:B------:R-:W0:Y:S01]  /*0080*/  LDCU.64 UR6, c[0x0][0x390] ;  /* 0x00007200ff0677ac */ /* 0x000e220008000a00 */
[----:B------:R-:W1:Y:S01]  /*0090*/  LDC.64 R10, c[0x0][0x398] ;  /* 0x0000e600ff0a7b82 */ /* 0x000e620000000a00 */
[----:B------:R-:W2:Y:S01]  /*00a0*/  LDCU.64 UR4, c[0x0][0x358] ;  /* 0x00006b00ff0477ac */ /* 0x000ea20008000a00 */
[----:B0-----:R-:W-:-:S04]  /*00b0*/  IADD3 R8, P0, PT, R13, UR6, RZ ;  /* 0x000000060d087c10 */ /* 0x001fc8000ff1e0ff */
[----:B------:R-:W-:-:S05]  /*00c0*/  LEA.HI.X.SX32 R9, R13, UR7, 0x1, P0 ;  /* 0x000000070d097c11 */ /* 0x000fca00080f0eff */
[----:B--2---:R-:W2:Y:S02]  /*00d0*/  LDG.E.U8 R8, desc[UR4][R8.64] ;  /* 0x0000000408087981 */ /* 0x004ea4000c1e1100 */
[----:B--2---:R-:W-:-:S13]  /*00e0*/  ISETP.NE.AND P0, PT, R8, RZ, PT ;  /* 0x000000ff0800720c */ /* 0x004fda0003f05270 */
[----:B------:R-:W0:Y:S08]  /*00f0*/  @P0 LDC.64 R2, c[0x0][0x388] ;  /* 0x0000e200ff020b82 */ /* 0x000e300000000a00 */
[----:B------:R-:W2:Y:S01]  /*0100*/  @!P0 LDC.64 R4, c[0x0][0x380] ;  /* 0x0000e000ff048b82 */ /* 0x000ea20000000a00 */
[----:B0-----:R-:W-:-:S05]  /*0110*/  @P0 IMAD.WIDE R2, R13, 0x4, R2 ;  /* 0x000000040d020825 */ /* 0x001fca00078e0202 */
[----:B------:R-:W1:Y:S01]  /*0120*/  @P0 LDG.E R7, desc[UR4][R2.64] ;  /* 0x0000000402070981 */ /* 0x000e62000c1e1900 */
[----:B--2---:R-:W-:-:S05]  /*0130*/  @!P0 IMAD.WIDE R4, R13, 0x4, R4 ;  /* 0x000000040d048825 */ /* 0x004fca00078e0204 */
[----:B------:R-:W1:Y:S02]  /*0140*/  @!P0 LDG.E R7, desc[UR4][R4.64] ;  /* 0x0000000404078981 */ /* 0x000e64000c1e1900 */
[----:B-1----:R-:W-:-:S06]  /*0150*/  IMAD.WIDE.U32 R6, R7, 0x4, R10 ;  /* 0x0000000407067825 */ /* 0x002fcc00078e000a */
[----:B------:R-:W2:Y:S01]  /*0160*/  LDG.E R7, desc[UR4][R6.64] ;  /* 0x0000000406077981 */ /* 0x000ea2000c1e1900 */
[----:B------:R-:W-:-:S05]  /*0170*/  IMAD.WIDE R8, R13, 0x4, R10 ;  /* 0x000000040d087825 */ /* 0x000fca00078e020a */
[----:B--2---:R-:W-:Y:S01]  /*0180*/  STG.E desc[UR4][R8.64], R7 ;  /* 0x0000000708007986 */ /* 0x004fe2000c101904 */
[----:B------:R-:W-:Y:S05]  /*0190*/  EXIT ;  /* 0x000000000000794d */ /* 0x000fea0003800000 */
.L_x_0:
[----:B------:R-:W-:-:S00]  /*01a0*/  BRA `(.L_x_0) ;  /* 0xfffffffc00fc7947 */ /* 0x000fc0000383ffff */
[----:B------:R-:W-:-:S00]  /*01b0*/  NOP ;  /* 0x0000000000007918 */ /* 0x000fc00000000000 */
        /* <DEDUP_REMOVED lines=12> */
.L_x_6:


//--------------------- .text._Z22radix_invert_predicatePbi --------------------------
	.section	.text._Z22radix_invert_predicatePbi,"ax",@progbits
	.align	128
        .global         _Z22radix_invert_predicatePbi
        .type           _Z22radix_invert_predicatePbi,@function
        .size           _Z22radix_invert_predicatePbi,(.L_x_7 - _Z22radix_invert_predicatePbi)
        .other          _Z22radix_invert_predicatePbi,@"STO_CUDA_ENTRY STV_DEFAULT"
_Z22radix_invert_predicatePbi:
.text._Z22radix_invert_predicatePbi:
        /* <DEDUP_REMOVED lines=9> */
[----:B------:R-:W1:Y:S01]  /*0090*/  LDCU.64 UR4, c[0x0][0x358] ;  /* 0x00006b00ff0477ac */ /* 0x000e620008000a00 */
[----:B0-----:R-:W-:-:S04]  /*00a0*/  IADD3 R2, P0, PT, R0, UR6, RZ ;  /* 0x0000000600027c10 */ /* 0x001fc8000ff1e0ff */
[----:B------:R-:W-:-:S05]  /*00b0*/  LEA.HI.X.SX32 R3, R0, UR7, 0x1, P0 ;  /* 0x0000000700037c11 */ /* 0x000fca00080f0eff */
[----:B-1----:R-:W2:Y:S02]  /*00c0*/  LDG.E.U8 R0, desc[UR4][R2.64] ;  /* 0x0000000402007981 */ /* 0x002ea4000c1e1100 */
[----:B--2---:R-:W-:-:S04]  /*00d0*/  ISETP.NE.AND P0, PT, R0, RZ, PT ;  /* 0x000000ff0000720c */ /* 0x004fc80003f05270 */
[----:B------:R-:W-:-:S05]  /*00e0*/  SEL R5, RZ, 0x1, P0 ;  /* 0x00000001ff057807 */ /* 0x000fca0000000000 */
[----:B------:R-:W-:Y:S01]  /*00f0*/  STG.E.U8 desc[UR4][R2.64], R5 ;  /* 0x0000000502007986 */ /* 0x000fe2000c101104 */
[----:B------:R-:W-:Y:S05]  /*0100*/  EXIT ;  /* 0x000000000000794d */ /* 0x000fea0003800000 */
.L_x_1:
        /* <DEDUP_REMOVED lines=15> */
.L_x_7:


//--------------------- .text._Z11radix_scan1PbPjjS0_i --------------------------
	.section	.text._Z11radix_scan1PbPjjS0_i,"ax",@progbits
	.align	128
        .global         _Z11radix_scan1PbPjjS0_i
        .type           _Z11radix_scan1PbPjjS0_i,@function
        .size           _Z11radix_scan1PbPjjS0_i,(.L_x_8 - _Z11radix_scan1PbPjjS0_i)
        .other          _Z11radix_scan1PbPjjS0_i,@"STO_CUDA_ENTRY STV_DEFAULT"
_Z11radix_scan1PbPjjS0_i:
.text._Z11radix_scan1PbPjjS0_i:
[----:B------:R-:W-:Y:S01]  /*0000*/  LDC R1, c[0x0][0x37c] ;  /* 0x0000df00ff017b82 */ /* 0x000fe20000000800 */
[----:B------:R-:W0:Y:S01]  /*0010*/  S2R R11, SR_TID.X ;  /* 0x00000000000b7919 */ /* 0x000e220000002100 */
[----:B------:R-:W0:Y:S01]  /*0020*/  LDCU UR5, c[0x0][0x360] ;  /* 0x00006c00ff0577ac */ /* 0x000e220008000800 */
[----:B------:R-:W0:Y:S01]  /*0030*/  S2R R0, SR_CTAID.X ;  /* 0x0000000000007919 */ /* 0x000e220000002500 */
[----:B------:R-:W1:Y:S01]  /*0040*/  LDCU UR4, c[0x0][0x3a0] ;  /* 0x00007400ff0477ac */ /* 0x000e620008000800 */
[----:B0-----:R-:W-:-:S05]  /*0050*/  IMAD R11, R0, UR5, R11 ;  /* 0x00000005000b7c24 */ /* 0x001fca000f8e020b */
[----:B-1----:R-:W-:-:S13]  /*0060*/  ISETP.GE.AND P0, PT, R11, UR4, PT ;  /* 0x000000040b007c0c */ /* 0x002fda000bf06270 */
[----:B------:R-:W-:Y:S05]  /*0070*/  @P0 EXIT ;  /* 0x000000000000094d */ /* 0x000fea0003800000 */
[----:B------:R-:W0:Y:S01]  /*0080*/  LDCU.64 UR8, c[0x0][0x380] ;  /* 0x00007000ff0877ac */ /* 0x000e220008000a00 */
[----:B------:R-:W1:Y:S01]  /*0090*/  LDC.64 R4, c[0x0][0x388] ;  /* 0x0000e200ff047b82 */ /* 0x000e620000000a00 */
[----:B------:R-:W2:Y:S01]  /*00a0*/  LDCU.64 UR6, c[0x0][0x358] ;  /* 0x00006b00ff0677ac */ /* 0x000ea20008000a00 */
[----:B0-----:R-:W-:-:S04]  /*00b0*/  IADD3 R2, P0, PT, R11, UR8, RZ ;  /* 0x000000080b027c10 */ /* 0x001fc8000ff1e0ff */
[----:B------:R-:W-:-:S05]  /*00c0*/  LEA.HI.X.SX32 R3, R11, UR9, 0x1, P0 ;  /* 0x000000090b037c11 */ /* 0x000fca00080f0eff */
[----:B--2---:R-:W2:Y:S01]  /*00d0*/  LDG.E.S8 R7, desc[UR6][R2.64] ;  /* 0x0000000602077981 */ /* 0x004ea2000c1e1300 */
[C---:B------:R-:W-:Y:S01]  /*00e0*/  ISETP.NE.AND P1, PT, R11.reuse, RZ, PT ;  /* 0x000000ff0b00720c */ /* 0x040fe20003f25270 */
[----:B-1----:R-:W-:Y:S01]  /*00f0*/  IMAD.WIDE R4, R11, 0x4, R4 ;  /* 0x000000040b047825 */ /* 0x002fe200078e0204 */
[----:B------:R-:W-:-:S11]  /*0100*/  UISETP.GE.AND UP0, UPT, UR4, 0x2, UPT ;  /* 0x000000020400788c */ /* 0x000fd6000bf06270 */
[----:B------:R-:W0:Y:S01]  /*0110*/  @!P1 LDC.64 R8, c[0x0][0x388] ;  /* 0x0000e200ff089b82 */ /* 0x000e220000000a00 */
[----:B--2---:R1:W-:Y:S01]  /*0120*/  STG.E desc[UR6][R4.64], R7 ;  /* 0x0000000704007986 */ /* 0x0043e2000c101906 */
[----:B0-----:R-:W-:Y:S05]  /*0130*/  BRA.U !UP0, `(.L_x_2) ;  /* 0x0000000108407547 */ /* 0x001fea000b800000 */
[----:B------:R-:W0:Y:S01]  /*0140*/  LDCU UR4, c[0x0][0x3a0] ;  /* 0x00007400ff0477ac */ /* 0x000e220008000800 */
[----:B------:R-:W-:-:S05]  /*0150*/  UMOV UR5, 0x1 ;  /* 0x0000000100057882 */ /* 0x000fca0000000000 */
.L_x_3:
[----:B--2---:R-:W-:Y:S02]  /*0160*/  VIADD R13, R11, -UR5 ;  /* 0x800000050b0d7c36 */ /* 0x004fe40008000000 */
[----:B------:R-:W-:-:S03]  /*0170*/  IMAD.MOV.U32 R0, RZ, RZ, RZ ;  /* 0x000000ffff007224 */ /* 0x000fc600078e00ff */
[----:B------:R-:W-:-:S13]  /*0180*/  ISETP.GE.AND P0, PT, R13, RZ, PT ;  /* 0x000000ff0d00720c */ /* 0x000fda0003f06270 */
[----:B-1----:R-:W1:Y:S02]  /*0190*/  @P0 LDC.64 R6, c[0x0][0x388] ;  /* 0x0000e200ff060b82 */ /* 0x002e640000000a00 */
[----:B-1----:R-:W-:-:S05]  /*01a0*/  @P0 IMAD.WIDE.U32 R6, R13, 0x4, R6 ;  /* 0x000000040d060825 */ /* 0x002fca00078e0006 */
[----:B------:R-:W2:Y:S01]  /*01b0*/  @P0 LDG.E R0, desc[UR6][R6.64] ;  /* 0x0000000606000981 */ /* 0x000ea2000c1e1900 */
[----:B------:R-:W-:Y:S06]  /*01c0*/  BAR.SYNC.DEFER_BLOCKING 0x0 ;  /* 0x0000000000007b1d */ /* 0x000fec0000010000 */
[----:B------:R-:W2:Y:S01]  /*01d0*/  @P0 LDG.E R13, desc[UR6][R4.64] ;  /* 0x00000006040d0981 */ /* 0x000ea2000c1e1900 */
[----:B------:R-:W-:-:S04]  /*01e0*/  USHF.L.U32 UR5, UR5, 0x1, URZ ;  /* 0x0000000105057899 */ /* 0x000fc800080006ff */
[----:B0-----:R-:W-:Y:S01]  /*01f0*/  UISETP.GE.AND UP0, UPT, UR5, UR4, UPT ;  /* 0x000000040500728c */ /* 0x001fe2000bf06270 */
[----:B--2---:R-:W-:-:S05]  /*0200*/  @P0 IADD3 R13, PT, PT, R13, R0, RZ ;  /* 0x000000000d0d0210 */ /* 0x004fca0007ffe0ff */
[----:B------:R2:W-:Y:S01]  /*0210*/  @P0 STG.E desc[UR6][R4.64], R13 ;  /* 0x0000000d04000986 */ /* 0x0005e2000c101906 */
[----:B------:R-:W-:Y:S06]  /*0220*/  BAR.SYNC.DEFER_BLOCKING 0x0 ;  /* 0x0000000000007b1d */ /* 0x000fec0000010000 */
[----:B------:R-:W-:Y:S05]  /*0230*/  BRA.U !UP0, `(.L_x_3) ;  /* 0xfffffffd08c87547 */ /* 0x000fea000b83ffff */
.L_x_2:
[----:B------:R0:W-:Y:S01]  /*0240*/  @!P1 STG.E desc[UR6][R8.64], RZ ;  /* 0x000000ff08009986 */ /* 0x0001e2000c101906 */
[----:B------:R-:W3:Y:S03]  /*0250*/  LDCU UR8, c[0x0][0x390] ;  /* 0x00007200ff0877ac */ /* 0x000ee60008000800 */
[----:B-1----:R-:W4:Y:S04]  /*0260*/  @P1 LDG.E R7, desc[UR6][R4.64+-0x4] ;  /* 0xfffffc0604071981 */ /* 0x002f28000c1e1900 */
[----:B----4-:R0:W-:Y:S01]  /*0270*/  @P1 STG.E desc[UR6][R4.64], R7 ;  /* 0x0000000704001986 */ /* 0x0101e2000c101906 */
[----:B------:R-:W-:Y:S06]  /*0280*/  BAR.SYNC.DEFER_BLOCKING 0x0 ;  /* 0x0000000000007b1d */ /* 0x000fec0000010000 */
[----:B------:R-:W3:Y:S01]  /*0290*/  LDG.E R0, desc[UR6][R4.64] ;  /* 0x0000000604007981 */ /* 0x000ee2000c1e1900 */
[----:B------:R-:W-:-:S06]  /*02a0*/  UIADD3 UR5, UPT, UPT, UR4, -0x1, URZ ;  /* 0xffffffff04057890 */ /* 0x000fcc000fffe0ff */
[----:B------:R-:W-:Y:S01]  /*02b0*/  ISETP.NE.AND P0, PT, R11, UR5, PT ;  /* 0x000000050b007c0c */ /* 0x000fe2000bf05270 */
[----:B---3--:R-:W-:-:S05]  /*02c0*/  VIADD R11, R0, UR8 ;  /* 0x00000008000b7c36 */ /* 0x008fca0008000000 */
[----:B------:R0:W-:Y:S07]  /*02d0*/  STG.E desc[UR6][R4.64], R11 ;  /* 0x0000000b04007986 */ /* 0x0001ee000c101906 */
[----:B------:R-:W-:Y:S05]  /*02e0*/  @P0 EXIT ;  /* 0x000000000000094d */ /* 0x000fea0003800000 */
[----:B------:R-:W3:Y:S01]  /*02f0*/  LDG.E.S8 R2, desc[UR6][R2.64] ;  /* 0x0000000602027981 */ /* 0x000ee2000c1e1300 */
[----:B0-2---:R-:W0:Y:S01]  /*0300*/  LDC.64 R4, c[0x0][0x398] ;  /* 0x0000e600ff047b82 */ /* 0x005e220000000a00 */
[----:B---3--:R-:W-:-:S05]  /*0310*/  IADD3 R11, PT, PT, R11, R2, RZ ;  /* 0x000000020b0b7210 */ /* 0x008fca0007ffe0ff */
[----:B0-----:R-:W-:Y:S01]  /*0320*/  STG.E desc[UR6][R4.64], R11 ;  /* 0x0000000b04007986 */ /* 0x001fe2000c101906 */
[----:B------:R-:W-:Y:S05]  /*0330*/  EXIT ;  /* 0x000000000000794d */ /* 0x000fea0003800000 */
.L_x_4:
        /* <DEDUP_REMOVED lines=12> */
.L_x_8:


//--------------------- .text._Z15radix_predicatePjPbii --------------------------
	.section	.text._Z15radix_predicatePjPbii,"ax",@progbits
	.align	128
        .global         _Z15radix_predicatePjPbii
        .type           _Z15radix_predicatePjPbii,@function
        .size           _Z15radix_predicatePjPbii,(.L_x_9 - _Z15radix_predicatePjPbii)
        .other          _Z15radix_predicatePjPbii,@"STO_CUDA_ENTRY STV_DEFAULT"
_Z15radix_predicatePjPbii:
.text._Z15radix_predicatePjPbii:
        /* <DEDUP_REMOVED lines=8> */
[----:B------:R-:W0:Y:S01]  /*0080*/  LDC.64 R2, c[0x0][0x380] ;  /* 0x0000e000ff027b82 */ /* 0x000e220000000a00 */
[----:B------:R-:W1:Y:S01]  /*0090*/  LDCU.64 UR4, c[0x0][0x358] ;  /* 0x00006b00ff0477ac */ /* 0x000e620008000a00 */
[----:B------:R-:W2:Y:S01]  /*00a0*/  LDCU.64 UR8, c[0x0][0x388] ;  /* 0x00007100ff0877ac */ /* 0x000ea20008000a00 */
[----:B------:R-:W3:Y:S01]  /*00b0*/  LDCU UR6, c[0x0][0x390] ;  /* 0x00007200ff0677ac */ /* 0x000ee20008000800 */
[----:B0-----:R-:W-:-:S06]  /*00c0*/  IMAD.WIDE R2, R5, 0x4, R2 ;  /* 0x0000000405027825 */ /* 0x001fcc00078e0202 */
[----:B-1----:R-:W3:Y:S01]  /*00d0*/  LDG.E R2, desc[UR4][R2.64] ;  /* 0x0000000402027981 */ /* 0x002ee2000c1e1900 */
[----:B--2---:R-:W-:-:S04]  /*00e0*/  IADD3 R4, P0, PT, R5, UR8, RZ ;  /* 0x0000000805047c10 */ /* 0x004fc8000ff1e0ff */
[----:B------:R-:W-:Y:S02]  /*00f0*/  LEA.HI.X.SX32 R5, R5, UR9, 0x1, P0 ;  /* 0x0000000905057c11 */ /* 0x000fe400080f0eff */
[----:B---3--:R-:W-:-:S04]  /*0100*/  SHF.R.U32.HI R0, RZ, UR6, R2 ;  /* 0x00000006ff007c19 */ /* 0x008fc80008011602 */
[----:B------:R-:W-:-:S05]  /*0110*/  LOP3.LUT R7, R0, 0x1, RZ, 0xc0, !PT ;  /* 0x0000000100077812 */ /* 0x000fca00078ec0ff */
[----:B------:R-:W-:Y:S01]  /*0120*/  STG.E.U8 desc[UR4][R4.64], R7 ;  /* 0x0000000704007986 */ /* 0x000fe2000c101104 */
[----:B------:R-:W-:Y:S05]  /*0130*/  EXIT ;  /* 0x000000000000794d */ /* 0x000fea0003800000 */
.L_x_5:
        /* <DEDUP_REMOVED lines=12> */
.L_x_9:


//--------------------- .nv.shared.reserved.0     --------------------------
	.section	.nv.shared.reserved.0,"aw",@nobits
	.weak		__nv_reservedSMEM_offset_0_alias
	.size		__nv_reservedSMEM_offset_0_alias, 0, 64
	.other		__nv_reservedSMEM_offset_0_alias,@"STO_CUDA_RESERVED_SHARED STV_DEFAULT"
__nv_reservedSMEM_offset_0_alias:
	.zero		0
	.zero		64


//--------------------- .nv.constant0._Z11radix_splitPjS_PbS_i --------------------------
	.section	.nv.constant0._Z11radix_splitPjS_PbS_i,"a",@progbits
	.sectionflags	@""
	.align	4
.nv.constant0._Z11radix_splitPjS_PbS_i:
	.zero		932


//--------------------- .nv.constant0._Z22radix_invert_predicatePbi --------------------------
	.section	.nv.constant0._Z22radix_invert_predicatePbi,"a",@progbits
	.sectionflags	@""
	.align	4
.nv.constant0._Z22radix_invert_predicatePbi:
	.zero		908


//--------------------- .nv.constant0._Z11radix_scan1PbPjjS0_i --------------------------
	.section	.nv.constant0._Z11radix_scan1PbPjjS0_i,"a",@progbits
	.sectionflags	@""
	.align	4
.nv.constant0._Z11radix_scan1PbPjjS0_i:
	.zero		932


//--------------------- .nv.constant0._Z15radix_predicatePjPbii --------------------------
	.section	.nv.constant0._Z15radix_predicatePjPbii,"a",@progbits
	.sectionflags	@""
	.align	4
.nv.constant0._Z15radix_predicatePjPbii:
	.zero		920


//--------------------- SYMBOLS --------------------------

	.type		.nv.reservedSmem.offset0,@object
	.size		.nv.reservedSmem.offset0,0x4
